//
// Generated by NVIDIA NVVM Compiler
//
// Compiler Build ID: CL-36424714
// Cuda compilation tools, release 13.0, V13.0.88
// Based on NVVM 20.0.0
//

.version 9.0
.target sm_100
.address_size 64

	// .globl	_Z23assignPointsToCentroidsPKdS0_PdPiiii
.extern .func  (.param .b32 func_retval0) vprintf
(
	.param .b64 vprintf_param_0,
	.param .b64 vprintf_param_1
)
;
.global .align 1 .b8 $str[62] = {87, 97, 114, 110, 105, 110, 103, 58, 32, 78, 101, 103, 97, 116, 105, 118, 101, 32, 100, 105, 115, 116, 97, 110, 99, 101, 32, 99, 111, 109, 112, 117, 116, 101, 100, 33, 32, 80, 111, 105, 110, 116, 58, 32, 37, 100, 44, 32, 67, 101, 110, 116, 114, 111, 105, 100, 58, 32, 37, 100, 10};
.global .align 1 .b8 $str$1[41] = {78, 97, 78, 32, 99, 111, 109, 112, 117, 116, 101, 100, 32, 102, 111, 114, 32, 80, 111, 105, 110, 116, 32, 37, 100, 44, 32, 67, 101, 110, 116, 114, 111, 105, 100, 32, 37, 100, 33, 10};

.visible .entry _Z23assignPointsToCentroidsPKdS0_PdPiiii(
	.param .u64 .ptr .align 1 _Z23assignPointsToCentroidsPKdS0_PdPiiii_param_0,
	.param .u64 .ptr .align 1 _Z23assignPointsToCentroidsPKdS0_PdPiiii_param_1,
	.param .u64 .ptr .align 1 _Z23assignPointsToCentroidsPKdS0_PdPiiii_param_2,
	.param .u64 .ptr .align 1 _Z23assignPointsToCentroidsPKdS0_PdPiiii_param_3,
	.param .u32 _Z23assignPointsToCentroidsPKdS0_PdPiiii_param_4,
	.param .u32 _Z23assignPointsToCentroidsPKdS0_PdPiiii_param_5,
	.param .u32 _Z23assignPointsToCentroidsPKdS0_PdPiiii_param_6
)
{
	.local .align 8 .b8 	__local_depot0[8];
	.reg .b64 	%SP;
	.reg .b64 	%SPL;
	.reg .pred 	%p<21>;
	.reg .b32 	%r<78>;
	.reg .b64 	%rd<51>;
	.reg .b64 	%fd<109>;

	mov.u64 	%SPL, __local_depot0;
	cvta.local.u64 	%SP, %SPL;
	ld.param.u64 	%rd9, [_Z23assignPointsToCentroidsPKdS0_PdPiiii_param_0];
	ld.param.u64 	%rd10, [_Z23assignPointsToCentroidsPKdS0_PdPiiii_param_1];
	ld.param.u64 	%rd7, [_Z23assignPointsToCentroidsPKdS0_PdPiiii_param_2];
	ld.param.u64 	%rd8, [_Z23assignPointsToCentroidsPKdS0_PdPiiii_param_3];
	ld.param.u32 	%r40, [_Z23assignPointsToCentroidsPKdS0_PdPiiii_param_4];
	ld.param.u32 	%r38, [_Z23assignPointsToCentroidsPKdS0_PdPiiii_param_5];
	ld.param.u32 	%r39, [_Z23assignPointsToCentroidsPKdS0_PdPiiii_param_6];
	cvta.to.global.u64 	%rd1, %rd10;
	cvta.to.global.u64 	%rd2, %rd9;
	add.u64 	%rd11, %SP, 0;
	add.u64 	%rd3, %SPL, 0;
	mov.u32 	%r41, %ctaid.x;
	mov.u32 	%r42, %ntid.x;
	mov.u32 	%r43, %tid.x;
	mad.lo.s32 	%r1, %r41, %r42, %r43;
	setp.ge.s32 	%p1, %r1, %r40;
	@%p1 bra 	$L__BB0_27;
	setp.lt.s32 	%p2, %r38, 1;
	mov.b32 	%r77, 0;
	mov.f64 	%fd108, 0d46293E5939A08CEA;
	@%p2 bra 	$L__BB0_26;
	setp.lt.s32 	%p3, %r39, 1;
	mul.lo.s32 	%r2, %r39, %r1;
	@%p3 bra 	$L__BB0_20;
	and.b32  	%r3, %r39, 7;
	and.b32  	%r4, %r39, 3;
	and.b32  	%r5, %r39, 2147483640;
	and.b32  	%r6, %r39, 1;
	neg.s32 	%r7, %r5;
	mov.f64 	%fd108, 0d46293E5939A08CEA;
	mov.b32 	%r62, 0;
	mov.u64 	%rd38, $str;
	mov.u64 	%rd41, $str$1;
	mov.u32 	%r77, %r62;
$L__BB0_4:
	setp.lt.u32 	%p10, %r39, 8;
	mul.lo.s32 	%r10, %r62, %r39;
	mov.f64 	%fd103, 0d0000000000000000;
	mov.b32 	%r67, 0;
	@%p10 bra 	$L__BB0_7;
	mul.wide.u32 	%rd12, %r10, 8;
	add.s64 	%rd13, %rd1, %rd12;
	add.s64 	%rd50, %rd13, 32;
	mov.f64 	%fd103, 0d0000000000000000;
	mov.u32 	%r64, %r2;
	mov.u32 	%r65, %r7;
$L__BB0_6:
	.pragma "nounroll";
	mul.wide.s32 	%rd14, %r64, 8;
	add.s64 	%rd15, %rd2, %rd14;
	ld.global.f64 	%fd33, [%rd15];
	ld.global.f64 	%fd34, [%rd50+-32];
	sub.f64 	%fd35, %fd33, %fd34;
	fma.rn.f64 	%fd36, %fd35, %fd35, %fd103;
	ld.global.f64 	%fd37, [%rd15+8];
	ld.global.f64 	%fd38, [%rd50+-24];
	sub.f64 	%fd39, %fd37, %fd38;
	fma.rn.f64 	%fd40, %fd39, %fd39, %fd36;
	ld.global.f64 	%fd41, [%rd15+16];
	ld.global.f64 	%fd42, [%rd50+-16];
	sub.f64 	%fd43, %fd41, %fd42;
	fma.rn.f64 	%fd44, %fd43, %fd43, %fd40;
	ld.global.f64 	%fd45, [%rd15+24];
	ld.global.f64 	%fd46, [%rd50+-8];
	sub.f64 	%fd47, %fd45, %fd46;
	fma.rn.f64 	%fd48, %fd47, %fd47, %fd44;
	ld.global.f64 	%fd49, [%rd15+32];
	ld.global.f64 	%fd50, [%rd50];
	sub.f64 	%fd51, %fd49, %fd50;
	fma.rn.f64 	%fd52, %fd51, %fd51, %fd48;
	ld.global.f64 	%fd53, [%rd15+40];
	ld.global.f64 	%fd54, [%rd50+8];
	sub.f64 	%fd55, %fd53, %fd54;
	fma.rn.f64 	%fd56, %fd55, %fd55, %fd52;
	ld.global.f64 	%fd57, [%rd15+48];
	ld.global.f64 	%fd58, [%rd50+16];
	sub.f64 	%fd59, %fd57, %fd58;
	fma.rn.f64 	%fd60, %fd59, %fd59, %fd56;
	ld.global.f64 	%fd61, [%rd15+56];
	ld.global.f64 	%fd62, [%rd50+24];
	sub.f64 	%fd63, %fd61, %fd62;
	fma.rn.f64 	%fd103, %fd63, %fd63, %fd60;
	add.s32 	%r65, %r65, 8;
	add.s32 	%r64, %r64, 8;
	add.s64 	%rd50, %rd50, 64;
	setp.eq.s32 	%p11, %r65, 0;
	mov.u32 	%r67, %r5;
	@%p11 bra 	$L__BB0_7;
	bra.uni 	$L__BB0_6;
$L__BB0_7:
	setp.eq.s32 	%p12, %r3, 0;
	@%p12 bra 	$L__BB0_15;
	add.s32 	%r51, %r3, -1;
	setp.lt.u32 	%p13, %r51, 3;
	@%p13 bra 	$L__BB0_10;
	add.s32 	%r52, %r67, %r2;
	mul.wide.s32 	%rd16, %r52, 8;
	add.s64 	%rd17, %rd2, %rd16;
	ld.global.f64 	%fd65, [%rd17];
	add.s32 	%r53, %r67, %r10;
	mul.wide.u32 	%rd18, %r53, 8;
	add.s64 	%rd19, %rd1, %rd18;
	ld.global.f64 	%fd66, [%rd19];
	sub.f64 	%fd67, %fd65, %fd66;
	fma.rn.f64 	%fd68, %fd67, %fd67, %fd103;
	ld.global.f64 	%fd69, [%rd17+8];
	cvt.u64.u32 	%rd20, %r10;
	cvt.u64.u32 	%rd21, %r67;
	add.s64 	%rd22, %rd21, %rd20;
	shl.b64 	%rd23, %rd22, 3;
	add.s64 	%rd24, %rd1, %rd23;
	ld.global.f64 	%fd70, [%rd24+8];
	sub.f64 	%fd71, %fd69, %fd70;
	fma.rn.f64 	%fd72, %fd71, %fd71, %fd68;
	ld.global.f64 	%fd73, [%rd17+16];
	ld.global.f64 	%fd74, [%rd24+16];
	sub.f64 	%fd75, %fd73, %fd74;
	fma.rn.f64 	%fd76, %fd75, %fd75, %fd72;
	ld.global.f64 	%fd77, [%rd17+24];
	ld.global.f64 	%fd78, [%rd24+24];
	sub.f64 	%fd79, %fd77, %fd78;
	fma.rn.f64 	%fd103, %fd79, %fd79, %fd76;
	add.s32 	%r67, %r67, 4;
$L__BB0_10:
	setp.eq.s32 	%p14, %r4, 0;
	@%p14 bra 	$L__BB0_15;
	setp.eq.s32 	%p15, %r4, 1;
	@%p15 bra 	$L__BB0_13;
	add.s32 	%r54, %r67, %r2;
	mul.wide.s32 	%rd25, %r54, 8;
	add.s64 	%rd26, %rd2, %rd25;
	ld.global.f64 	%fd81, [%rd26];
	add.s32 	%r55, %r67, %r10;
	mul.wide.u32 	%rd27, %r55, 8;
	add.s64 	%rd28, %rd1, %rd27;
	ld.global.f64 	%fd82, [%rd28];
	sub.f64 	%fd83, %fd81, %fd82;
	fma.rn.f64 	%fd84, %fd83, %fd83, %fd103;
	ld.global.f64 	%fd85, [%rd26+8];
	cvt.u64.u32 	%rd29, %r10;
	cvt.u64.u32 	%rd30, %r67;
	add.s64 	%rd31, %rd30, %rd29;
	shl.b64 	%rd32, %rd31, 3;
	add.s64 	%rd33, %rd1, %rd32;
	ld.global.f64 	%fd86, [%rd33+8];
	sub.f64 	%fd87, %fd85, %fd86;
	fma.rn.f64 	%fd103, %fd87, %fd87, %fd84;
	add.s32 	%r67, %r67, 2;
$L__BB0_13:
	setp.eq.s32 	%p16, %r6, 0;
	@%p16 bra 	$L__BB0_15;
	add.s32 	%r56, %r67, %r2;
	mul.wide.s32 	%rd34, %r56, 8;
	add.s64 	%rd35, %rd2, %rd34;
	ld.global.f64 	%fd88, [%rd35];
	add.s32 	%r57, %r67, %r10;
	mul.wide.u32 	%rd36, %r57, 8;
	add.s64 	%rd37, %rd1, %rd36;
	ld.global.f64 	%fd89, [%rd37];
	sub.f64 	%fd90, %fd88, %fd89;
	fma.rn.f64 	%fd103, %fd90, %fd90, %fd103;
$L__BB0_15:
	setp.lt.f64 	%p17, %fd103, 0d0000000000000000;
	@%p17 bra 	$L__BB0_16;
	bra.uni 	$L__BB0_17;
$L__BB0_16:
	st.local.v2.u32 	[%rd3], {%r1, %r62};
	cvta.global.u64 	%rd39, %rd38;
	{ // callseq 0, 0
	.param .b64 param0;
	st.param.b64 	[param0], %rd39;
	.param .b64 param1;
	st.param.b64 	[param1], %rd11;
	.param .b32 retval0;
	call.uni (retval0), 
	vprintf, 
	(
	param0, 
	param1
	);
	ld.param.b32 	%r58, [retval0];
	} // callseq 0
	mov.f64 	%fd103, 0d0000000000000000;
$L__BB0_17:
	sqrt.rn.f64 	%fd96, %fd103;
	setp.ge.f64 	%p18, %fd103, 0d0000000000000000;
	@%p18 bra 	$L__BB0_19;
	st.local.v2.u32 	[%rd3], {%r1, %r62};
	cvta.global.u64 	%rd42, %rd41;
	{ // callseq 1, 0
	.param .b64 param0;
	st.param.b64 	[param0], %rd42;
	.param .b64 param1;
	st.param.b64 	[param1], %rd11;
	.param .b32 retval0;
	call.uni (retval0), 
	vprintf, 
	(
	param0, 
	param1
	);
	ld.param.b32 	%r60, [retval0];
	} // callseq 1
	mov.f64 	%fd96, 0d0000000000000000;
$L__BB0_19:
	setp.lt.f64 	%p19, %fd96, %fd108;
	selp.f64 	%fd108, %fd96, %fd108, %p19;
	selp.b32 	%r77, %r62, %r77, %p19;
	add.s32 	%r62, %r62, 1;
	setp.eq.s32 	%p20, %r62, %r38;
	@%p20 bra 	$L__BB0_26;
	bra.uni 	$L__BB0_4;
$L__BB0_20:
	and.b32  	%r22, %r38, 3;
	setp.lt.u32 	%p4, %r38, 4;
	mov.f64 	%fd108, 0d46293E5939A08CEA;
	mov.b32 	%r74, 0;
	mov.u32 	%r77, %r74;
	@%p4 bra 	$L__BB0_23;
	and.b32  	%r74, %r38, 2147483644;
	mov.f64 	%fd108, 0d46293E5939A08CEA;
	mov.b32 	%r69, 0;
	mov.u32 	%r77, %r69;
$L__BB0_22:
	setp.gt.f64 	%p5, %fd108, 0d0000000000000000;
	selp.f64 	%fd108, 0d0000000000000000, %fd108, %p5;
	selp.b32 	%r77, %r69, %r77, %p5;
	add.s32 	%r69, %r69, 4;
	setp.ne.s32 	%p6, %r69, %r74;
	@%p6 bra 	$L__BB0_22;
$L__BB0_23:
	setp.eq.s32 	%p7, %r22, 0;
	@%p7 bra 	$L__BB0_26;
	mov.b32 	%r76, 0;
$L__BB0_25:
	.pragma "nounroll";
	setp.gt.f64 	%p8, %fd108, 0d0000000000000000;
	selp.f64 	%fd108, 0d0000000000000000, %fd108, %p8;
	selp.b32 	%r77, %r74, %r77, %p8;
	add.s32 	%r74, %r74, 1;
	add.s32 	%r76, %r76, 1;
	setp.ne.s32 	%p9, %r76, %r22;
	@%p9 bra 	$L__BB0_25;
$L__BB0_26:
	cvta.to.global.u64 	%rd44, %rd7;
	mul.wide.s32 	%rd45, %r1, 8;
	add.s64 	%rd46, %rd44, %rd45;
	st.global.f64 	[%rd46], %fd108;
	cvta.to.global.u64 	%rd47, %rd8;
	mul.wide.s32 	%rd48, %r1, 4;
	add.s64 	%rd49, %rd47, %rd48;
	st.global.u32 	[%rd49], %r77;
$L__BB0_27:
	ret;

}


// ===== COMPILED SASS (sm_100) =====

	.target	sm_100

	.elftype	@"ET_EXEC"


//--------------------- .note.nv.tkinfo           --------------------------
	.section	.note.nv.tkinfo,"",@"SHT_NOTE"
	.sectionflags	@"SHF_NOTE_NV_TKINFO"
	.tkinfo
        /*0018*/ 	.word	0x00000002
        /*0030*/ 	.string	""
        /*0030*/ 	.string	"ptxas"
        /*0030*/ 	.string	"Cuda compilation tools, release 13.0, V13.0.88"
        /*0030*/ 	.string	"Build cuda_13.0.r13.0/compiler.36424714_0"
        /*0030*/ 	.string	"-arch sm_100 -m 64 "



//--------------------- .note.nv.cuinfo           --------------------------
	.section	.note.nv.cuinfo,"",@"SHT_NOTE"
	.sectionflags	@"SHF_NOTE_NV_CUINFO"
        /*0018*/ 	.short	0x0002
        /*001a*/ 	.short	0x0064
        /*001c*/ 	.short	0x0082
	.zero		2


//--------------------- .nv.info                  --------------------------
	.section	.nv.info,"",@"SHT_CUDA_INFO"
	.align	4


	//----- nvinfo : EIATTR_REGCOUNT
	.align		4
        /*0000*/ 	.byte	0x04, 0x2f
        /*0002*/ 	.short	(.L_3 - .L_2)
	.align		4
.L_2:
        /*0004*/ 	.word	index@(_Z23assignPointsToCentroidsPKdS0_PdPiiii)
        /*0008*/ 	.word	0x00000020


	//----- nvinfo : EIATTR_FRAME_SIZE
	.align		4
.L_3:
        /*000c*/ 	.byte	0x04, 0x11
        /*000e*/ 	.short	(.L_5 - .L_4)
	.align		4
.L_4:
        /*0010*/ 	.word	index@($__internal_0_$__cuda_sm20_dsqrt_rn_f64_mediumpath_v1)
        /*0014*/ 	.word	0x00000008


	//----- nvinfo : EIATTR_FRAME_SIZE
	.align		4
.L_5:
        /*0018*/ 	.byte	0x04, 0x11
        /*001a*/ 	.short	(.L_7 - .L_6)
	.align		4
.L_6:
        /*001c*/ 	.word	index@(_Z23assignPointsToCentroidsPKdS0_PdPiiii)
        /*0020*/ 	.word	0x00000008


	//----- nvinfo : EIATTR_MIN_STACK_SIZE
	.align		4
.L_7:
        /*0024*/ 	.byte	0x04, 0x12
        /*0026*/ 	.short	(.L_9 - .L_8)
	.align		4
.L_8:
        /*0028*/ 	.word	index@(_Z23assignPointsToCentroidsPKdS0_PdPiiii)
        /*002c*/ 	.word	0x00000008
.L_9:


//--------------------- .nv.compat                --------------------------
	.section	.nv.compat,"",@"SHT_CUDA_COMPAT_INFO"
	.align	4
        /*0000*/ 	.byte	0x02, 0x09, 0x00, 0x00, 0x02, 0x02, 0x01, 0x00, 0x02, 0x05, 0x05, 0x00, 0x03, 0x07, 0x01, 0x01
        /*0010*/ 	.byte	0x02, 0x03, 0x00, 0x00, 0x02, 0x06, 0x01, 0x00, 0x04, 0x0b, 0x08, 0x00, 0x01, 0x00, 0x00, 0x00
        /*0020*/ 	.byte	0x00, 0x00, 0x00, 0x00


//--------------------- .nv.info._Z23assignPointsToCentroidsPKdS0_PdPiiii --------------------------
	.section	.nv.info._Z23assignPointsToCentroidsPKdS0_PdPiiii,"",@"SHT_CUDA_INFO"
	.sectionflags	@""
	.align	4


	//----- nvinfo : EIATTR_CUDA_API_VERSION
	.align		4
        /*0000*/ 	.byte	0x04, 0x37
        /*0002*/ 	.short	(.L_11 - .L_10)
.L_10:
        /*0004*/ 	.word	0x00000082


	//----- nvinfo : EIATTR_KPARAM_INFO
	.align		4
.L_11:
        /*0008*/ 	.byte	0x04, 0x17
        /*000a*/ 	.short	(.L_13 - .L_12)
.L_12:
        /*000c*/ 	.word	0x00000000
        /*0010*/ 	.short	0x0006
        /*0012*/ 	.short	0x0028
        /*0014*/ 	.byte	0x00, 0xf0, 0x11, 0x00


	//----- nvinfo : EIATTR_KPARAM_INFO
	.align		4
.L_13:
        /*0018*/ 	.byte	0x04, 0x17
        /*001a*/ 	.short	(.L_15 - .L_14)
.L_14:
        /*001c*/ 	.word	0x00000000
        /*0020*/ 	.short	0x0005
        /*0022*/ 	.short	0x0024
        /*0024*/ 	.byte	0x00, 0xf0, 0x11, 0x00


	//----- nvinfo : EIATTR_KPARAM_INFO
	.align		4
.L_15:
        /*0028*/ 	.byte	0x04, 0x17
        /*002a*/ 	.short	(.L_17 - .L_16)
.L_16:
        /*002c*/ 	.word	0x00000000
        /*0030*/ 	.short	0x0004
        /*0032*/ 	.short	0x0020
        /*0034*/ 	.byte	0x00, 0xf0, 0x11, 0x00


	//----- nvinfo : EIATTR_KPARAM_INFO
	.align		4
.L_17:
        /*0038*/ 	.byte	0x04, 0x17
        /*003a*/ 	.short	(.L_19 - .L_18)
.L_18:
        /*003c*/ 	.word	0x00000000
        /*0040*/ 	.short	0x0003
        /*0042*/ 	.short	0x0018
        /*0044*/ 	.byte	0x00, 0xf5, 0x21, 0x00


	//----- nvinfo : EIATTR_KPARAM_INFO
	.align		4
.L_19:
        /*0048*/ 	.byte	0x04, 0x17
        /*004a*/ 	.short	(.L_21 - .L_20)
.L_20:
        /*004c*/ 	.word	0x00000000
        /*0050*/ 	.short	0x0002
        /*0052*/ 	.short	0x0010
        /*0054*/ 	.byte	0x00, 0xf5, 0x21, 0x00


	//----- nvinfo : EIATTR_KPARAM_INFO
	.align		4
.L_21:
        /*0058*/ 	.byte	0x04, 0x17
        /*005a*/ 	.short	(.L_23 - .L_22)
.L_22:
        /*005c*/ 	.word	0x00000000
        /*0060*/ 	.short	0x0001
        /*0062*/ 	.short	0x0008
        /*0064*/ 	.byte	0x00, 0xf5, 0x21, 0x00


	//----- nvinfo : EIATTR_KPARAM_INFO
	.align		4
.L_23:
        /*0068*/ 	.byte	0x04, 0x17
        /*006a*/ 	.short	(.L_25 - .L_24)
.L_24:
        /*006c*/ 	.word	0x00000000
        /*0070*/ 	.short	0x0000
        /*0072*/ 	.short	0x0000
        /*0074*/ 	.byte	0x00, 0xf5, 0x21, 0x00


	//----- nvinfo : EIATTR_SPARSE_MMA_MASK
	.align		4
.L_25:
        /*0078*/ 	.byte	0x03, 0x50
        /*007a*/ 	.short	0x0000


	//----- nvinfo : EIATTR_MAXREG_COUNT
	.align		4
        /*007c*/ 	.byte	0x03, 0x1b
        /*007e*/ 	.short	0x00ff


	//----- nvinfo : EIATTR_EXTERNS
	.align		4
        /*0080*/ 	.byte	0x04, 0x0f
        /*0082*/ 	.short	(.L_27 - .L_26)


	//   ....[0]....
	.align		4
.L_26:
        /*0084*/ 	.word	index@(vprintf)


	//----- nvinfo : EIATTR_MERCURY_ISA_VERSION
	.align		4
.L_27:
        /*0088*/ 	.byte	0x03, 0x5f
        /*008a*/ 	.short	0x0101


	//----- nvinfo : EIATTR_VRC_CTA_INIT_COUNT
	.align		4
        /*008c*/ 	.byte	0x02, 0x4a
	.zero		1
	.zero		1


	//----- nvinfo : EIATTR_SYSCALL_OFFSETS
	.align		4
        /*0090*/ 	.byte	0x04, 0x46
        /*0092*/ 	.short	(.L_29 - .L_28)


	//   ....[0]....
.L_28:
        /*0094*/ 	.word	0x00000ac0


	//   ....[1]....
        /*0098*/ 	.word	0x00000d10


	//----- nvinfo : EIATTR_EXIT_INSTR_OFFSETS
	.align		4
.L_29:
        /*009c*/ 	.byte	0x04, 0x1c
        /*009e*/ 	.short	(.L_31 - .L_30)


	//   ....[0]....
.L_30:
        /*00a0*/ 	.word	0x000000d0


	//   ....[1]....
        /*00a4*/ 	.word	0x000012e0


	//----- nvinfo : EIATTR_CRS_STACK_SIZE
	.align		4
.L_31:
        /*00a8*/ 	.byte	0x04, 0x1e
        /*00aa*/ 	.short	(.L_33 - .L_32)
.L_32:
        /*00ac*/ 	.word	0x00000000


	//----- nvinfo : EIATTR_CBANK_PARAM_SIZE
	.align		4
.L_33:
        /*00b0*/ 	.byte	0x03, 0x19
        /*00b2*/ 	.short	0x002c


	//----- nvinfo : EIATTR_PARAM_CBANK
	.align		4
        /*00b4*/ 	.byte	0x04, 0x0a
        /*00b6*/ 	.short	(.L_35 - .L_34)
	.align		4
.L_34:
        /*00b8*/ 	.word	index@(.nv.constant0._Z23assignPointsToCentroidsPKdS0_PdPiiii)
        /*00bc*/ 	.short	0x0380
        /*00be*/ 	.short	0x002c


	//----- nvinfo : EIATTR_SW_WAR
	.align		4
.L_35:
        /*00c0*/ 	.byte	0x04, 0x36
        /*00c2*/ 	.short	(.L_37 - .L_36)
.L_36:
        /*00c4*/ 	.word	0x00000008
.L_37:


//--------------------- .nv.callgraph             --------------------------
	.section	.nv.callgraph,"",@"SHT_CUDA_CALLGRAPH"
	.align	4
	.sectionentsize	8
	.align		4
        /*0000*/ 	.word	0x00000000
	.align		4
        /*0004*/ 	.word	0xffffffff
	.align		4
        /*0008*/ 	.word	index@(_Z23assignPointsToCentroidsPKdS0_PdPiiii)
	.align		4
        /*000c*/ 	.word	index@(vprintf)
	.align		4
        /*0010*/ 	.word	0x00000000
	.align		4
        /*0014*/ 	.word	0xfffffffe
	.align		4
        /*0018*/ 	.word	0x00000000
	.align		4
        /*001c*/ 	.word	0xfffffffd
	.align		4
        /*0020*/ 	.word	0x00000000
	.align		4
        /*0024*/ 	.word	0xfffffffc


//--------------------- .nv.constant4             --------------------------
	.section	.nv.constant4,"a",@progbits
	.align	8
	.align		8
.nv.constant4:
        /*0000*/ 	.dword	vprintf
	.align		8
        /*0008*/ 	.dword	$str
	.align		8
        /*0010*/ 	.dword	$str$1


//--------------------- .text._Z23assignPointsToCentroidsPKdS0_PdPiiii --------------------------
	.section	.text._Z23assignPointsToCentroidsPKdS0_PdPiiii,"ax",@progbits
	.align	128
        .global         _Z23assignPointsToCentroidsPKdS0_PdPiiii
        .type           _Z23assignPointsToCentroidsPKdS0_PdPiiii,@function
        .size           _Z23assignPointsToCentroidsPKdS0_PdPiiii,(.L_x_29 - _Z23assignPointsToCentroidsPKdS0_PdPiiii)
        .other          _Z23assignPointsToCentroidsPKdS0_PdPiiii,@"STO_CUDA_ENTRY STV_DEFAULT"
_Z23assignPointsToCentroidsPKdS0_PdPiiii:
.text._Z23assignPointsToCentroidsPKdS0_PdPiiii:
[----:B------:R-:W0:Y:S01]  /*0000*/  LDC R1, c[0x0][0x37c] ;  /* 0x0000df00ff017b82 */ /* 0x000e220000000800 */
[----:B------:R-:W1:Y:S01]  /*0010*/  S2R R3, SR_TID.X ;  /* 0x0000000000037919 */ /* 0x000e620000002100 */
[----:B------:R-:W2:Y:S06]  /*0020*/  LDCU UR5, c[0x0][0x2fc] ;  /* 0x00005f80ff0577ac */ /* 0x000eac0008000800 */
[----:B------:R-:W1:Y:S01]  /*0030*/  S2UR UR6, SR_CTAID.X ;  /* 0x00000000000679c3 */ /* 0x000e620000002500 */
[----:B0-----:R-:W-:Y:S01]  /*0040*/  VIADD R1, R1, 0xfffffff8 ;  /* 0xfffffff801017836 */ /* 0x001fe20000000000 */
[----:B------:R-:W0:Y:S04]  /*0050*/  LDCU UR7, c[0x0][0x3a0] ;  /* 0x00007400ff0777ac */ /* 0x000e280008000800 */
[----:B------:R-:W-:Y:S01]  /*0060*/  R2UR UR38, R1 ;  /* 0x00000000012672ca */ /* 0x000fe200000e0000 */
[----:B------:R-:W3:Y:S01]  /*0070*/  LDCU UR4, c[0x0][0x2f8] ;  /* 0x00005f00ff0477ac */ /* 0x000ee20008000800 */
[----:B------:R-:W1:Y:S11]  /*0080*/  LDC R18, c[0x0][0x360] ;  /* 0x0000d800ff127b82 */ /* 0x000e760000000800 */
[----:B---3--:R-:W-:-:S04]  /*0090*/  UIADD3 UR38, UP0, UPT, UR38, UR4, URZ ;  /* 0x0000000426267290 */ /* 0x008fc8000ff1e0ff */
[----:B--2---:R-:W-:Y:S01]  /*00a0*/  UIADD3.X UR39, UPT, UPT, URZ, UR5, URZ, UP0, !UPT ;  /* 0x00000005ff277290 */ /* 0x004fe200087fe4ff */
[----:B-1----:R-:W-:-:S05]  /*00b0*/  IMAD R18, R18, UR6, R3 ;  /* 0x0000000612127c24 */ /* 0x002fca000f8e0203 */
[----:B0-----:R-:W-:-:S13]  /*00c0*/  ISETP.GE.AND P0, PT, R18, UR7, PT ;  /* 0x0000000712007c0c */ /* 0x001fda000bf06270 */
[----:B------:R-:W-:Y:S05]  /*00d0*/  @P0 EXIT ;  /* 0x000000000000094d */ /* 0x000fea0003800000 */
[----:B------:R-:W0:Y:S01]  /*00e0*/  LDCU UR4, c[0x0][0x3a4] ;  /* 0x00007480ff0477ac */ /* 0x000e220008000800 */
[----:B------:R-:W-:Y:S02]  /*00f0*/  IMAD.MOV.U32 R2, RZ, RZ, RZ ;  /* 0x000000ffff027224 */ /* 0x000fe400078e00ff */
[----:B------:R-:W-:Y:S01]  /*0100*/  IMAD.MOV.U32 R16, RZ, RZ, 0x39a08cea ;  /* 0x39a08ceaff107424 */ /* 0x000fe200078e00ff */
[----:B------:R-:W1:Y:S01]  /*0110*/  LDCU.64 UR36, c[0x0][0x358] ;  /* 0x00006b00ff2477ac */ /* 0x000e620008000a00 */
[----:B------:R-:W-:Y:S01]  /*0120*/  IMAD.MOV.U32 R17, RZ, RZ, 0x46293e59 ;  /* 0x46293e59ff117424 */ /* 0x000fe200078e00ff */
[----:B0-----:R-:W-:-:S09]  /*0130*/  UISETP.GE.AND UP0, UPT, UR4, 0x1, UPT ;  /* 0x000000010400788c */ /* 0x001fd2000bf06270 */
[----:B-1----:R-:W-:Y:S05]  /*0140*/  BRA.U !UP0, `(.L_x_0) ;  /* 0x00000011084c7547 */ /* 0x002fea000b800000 */
[----:B------:R-:W0:Y:S02]  /*0150*/  LDCU UR5, c[0x0][0x3a8] ;  /* 0x00007500ff0577ac */ /* 0x000e240008000800 */
[----:B0-----:R-:W-:-:S09]  /*0160*/  UISETP.GE.AND UP0, UPT, UR5, 0x1, UPT ;  /* 0x000000010500788c */ /* 0x001fd2000bf06270 */
[----:B------:R-:W-:Y:S05]  /*0170*/  BRA.U !UP0, `(.L_x_1) ;  /* 0x0000000d08207547 */ /* 0x000fea000b800000 */
[----:B------:R-:W-:Y:S01]  /*0180*/  HFMA2 R2, -RZ, RZ, 0, 0 ;  /* 0x00000000ff027431 */ /* 0x000fe200000001ff */
[----:B------:R-:W-:Y:S01]  /*0190*/  BSSY.RECONVERGENT B7, `(.L_x_2) ;  /* 0x00000c5000077945 */ /* 0x000fe20003800200 */
[----:B------:R-:W-:Y:S01]  /*01a0*/  IMAD R22, R18, UR5, RZ ;  /* 0x0000000512167c24 */ /* 0x000fe2000f8e02ff */
[----:B------:R-:W-:Y:S01]  /*01b0*/  ULOP3.LUT UR40, UR5, 0x7, URZ, 0xc0, !UPT ;  /* 0x0000000705287892 */ /* 0x000fe2000f8ec0ff */
[----:B------:R-:W-:Y:S01]  /*01c0*/  IMAD.MOV.U32 R16, RZ, RZ, 0x39a08cea ;  /* 0x39a08ceaff107424 */ /* 0x000fe200078e00ff */
[----:B------:R-:W-:Y:S01]  /*01d0*/  ULOP3.LUT UR41, UR5, 0x3, URZ, 0xc0, !UPT ;  /* 0x0000000305297892 */ /* 0x000fe2000f8ec0ff */
[----:B------:R-:W-:Y:S01]  /*01e0*/  IMAD.MOV.U32 R17, RZ, RZ, 0x46293e59 ;  /* 0x46293e59ff117424 */ /* 0x000fe200078e00ff */
[----:B------:R-:W-:Y:S01]  /*01f0*/  ULOP3.LUT UR42, UR5, 0x7ffffff8, URZ, 0xc0, !UPT ;  /* 0x7ffffff8052a7892 */ /* 0x000fe2000f8ec0ff */
[----:B------:R-:W-:-:S11]  /*0200*/  IMAD.MOV.U32 R19, RZ, RZ, RZ ;  /* 0x000000ffff137224 */ /* 0x000fd600078e00ff */
.L_x_17:
[----:B------:R-:W0:Y:S01]  /*0210*/  LDC R0, c[0x0][0x3a8] ;  /* 0x0000ea00ff007b82 */ /* 0x000e220000000800 */
[----:B------:R-:W-:Y:S01]  /*0220*/  IMAD.MOV.U32 R23, RZ, RZ, RZ ;  /* 0x000000ffff177224 */ /* 0x000fe200078e00ff */
[----:B------:R-:W-:Y:S02]  /*0230*/  CS2R R20, SRZ ;  /* 0x0000000000147805 */ /* 0x000fe4000001ff00 */
[----:B0-----:R-:W-:Y:S01]  /*0240*/  ISETP.GE.U32.AND P0, PT, R0, 0x8, PT ;  /* 0x000000080000780c */ /* 0x001fe20003f06070 */
[----:B------:R-:W-:-:S12]  /*0250*/  IMAD R3, R19, R0, RZ ;  /* 0x0000000013037224 */ /* 0x000fd800078e02ff */
[----:B------:R-:W-:Y:S05]  /*0260*/  @!P0 BRA `(.L_x_3) ;  /* 0x0000000000cc8947 */ /* 0x000fea0003800000 */
[----:B------:R-:W0:Y:S01]  /*0270*/  LDC.64 R4, c[0x0][0x388] ;  /* 0x0000e200ff047b82 */ /* 0x000e220000000a00 */
[----:B------:R-:W-:Y:S01]  /*0280*/  UIADD3 UR4, UPT, UPT, -UR42, URZ, URZ ;  /* 0x000000ff2a047290 */ /* 0x000fe2000fffe1ff */
[----:B------:R-:W-:Y:S01]  /*0290*/  BSSY.RECONVERGENT B0, `(.L_x_4) ;  /* 0x000002f000007945 */ /* 0x000fe20003800200 */
[----:B------:R-:W-:Y:S02]  /*02a0*/  MOV R28, R22 ;  /* 0x00000016001c7202 */ /* 0x000fe40000000f00 */
[----:B------:R-:W-:Y:S02]  /*02b0*/  CS2R R20, SRZ ;  /* 0x0000000000147805 */ /* 0x000fe4000001ff00 */
[----:B------:R-:W-:Y:S02]  /*02c0*/  IMAD.U32 R23, RZ, RZ, UR4 ;  /* 0x00000004ff177e24 */ /* 0x000fe4000f8e00ff */
[----:B0-----:R-:W-:-:S03]  /*02d0*/  IMAD.WIDE.U32 R4, R3, 0x8, R4 ;  /* 0x0000000803047825 */ /* 0x001fc600078e0004 */
[----:B------:R-:W-:-:S05]  /*02e0*/  IADD3 R4, P0, PT, R4, 0x20, RZ ;  /* 0x0000002004047810 */ /* 0x000fca0007f1e0ff */
[----:B------:R-:W-:-:S08]  /*02f0*/  IMAD.X R5, RZ, RZ, R5, P0 ;  /* 0x000000ffff057224 */ /* 0x000fd000000e0605 */
.L_x_5:
[----:B------:R-:W0:Y:S01]  /*0300*/  LDC.64 R26, c[0x0][0x380] ;  /* 0x0000e000ff1a7b82 */ /* 0x000e220000000a00 */
[----:B------:R-:W2:Y:S04]  /*0310*/  LDG.E.64 R14, desc[UR36][R4.64+-0x20] ;  /* 0xffffe024040e7981 */ /* 0x000ea8000c1e1b00 */
[----:B------:R-:W3:Y:S04]  /*0320*/  LDG.E.64 R8, desc[UR36][R4.64+-0x18] ;  /* 0xffffe82404087981 */ /* 0x000ee8000c1e1b00 */
[----:B------:R-:W4:Y:S04]  /*0330*/  LDG.E.64 R12, desc[UR36][R4.64+-0x10] ;  /* 0xfffff024040c7981 */ /* 0x000f28000c1e1b00 */
[----:B------:R-:W5:Y:S01]  /*0340*/  LDG.E.64 R24, desc[UR36][R4.64+0x18] ;  /* 0x0000182404187981 */ /* 0x000f62000c1e1b00 */
[----:B0-----:R-:W-:-:S05]  /*0350*/  IMAD.WIDE R26, R28, 0x8, R26 ;  /* 0x000000081c1a7825 */ /* 0x001fca00078e021a */
[----:B------:R-:W2:Y:S04]  /*0360*/  LDG.E.64 R10, desc[UR36][R26.64] ;  /* 0x000000241a0a7981 */ /* 0x000ea8000c1e1b00 */
[----:B------:R-:W3:Y:S01]  /*0370*/  LDG.E.64 R6, desc[UR36][R26.64+0x8] ;  /* 0x000008241a067981 */ /* 0x000ee2000c1e1b00 */
[----:B--2---:R-:W-:-:S03]  /*0380*/  DADD R14, R10, -R14 ;  /* 0x000000000a0e7229 */ /* 0x004fc6000000080e */
[----:B------:R-:W4:Y:S01]  /*0390*/  LDG.E.64 R10, desc[UR36][R26.64+0x10] ;  /* 0x000010241a0a7981 */ /* 0x000f22000c1e1b00 */
[----:B---3--:R-:W-:-:S03]  /*03a0*/  DADD R8, R6, -R8 ;  /* 0x0000000006087229 */ /* 0x008fc60000000808 */
[----:B------:R-:W2:Y:S01]  /*03b0*/  LDG.E.64 R6, desc[UR36][R26.64+0x18] ;  /* 0x000018241a067981 */ /* 0x000ea2000c1e1b00 */
[----:B------:R-:W-:-:S03]  /*03c0*/  DFMA R14, R14, R14, R20 ;  /* 0x0000000e0e0e722b */ /* 0x000fc60000000014 */
[----:B------:R-:W2:Y:S05]  /*03d0*/  LDG.E.64 R20, desc[UR36][R4.64+-0x8] ;  /* 0xfffff82404147981 */ /* 0x000eaa000c1e1b00 */
[----:B------:R-:W-:Y:S02]  /*03e0*/  DFMA R8, R8, R8, R14 ;  /* 0x000000080808722b */ /* 0x000fe4000000000e */
[----:B------:R-:W3:Y:S01]  /*03f0*/  LDG.E.64 R14, desc[UR36][R4.64] ;  /* 0x00000024040e7981 */ /* 0x000ee2000c1e1b00 */
[----:B----4-:R-:W-:-:S03]  /*0400*/  DADD R12, R10, -R12 ;  /* 0x000000000a0c7229 */ /* 0x010fc6000000080c */
[----:B------:R-:W3:Y:S05]  /*0410*/  LDG.E.64 R10, desc[UR36][R26.64+0x20] ;  /* 0x000020241a0a7981 */ /* 0x000eea000c1e1b00 */
[----:B------:R-:W-:Y:S02]  /*0420*/  DFMA R12, R12, R12, R8 ;  /* 0x0000000c0c0c722b */ /* 0x000fe40000000008 */
[----:B--2---:R-:W-:Y:S01]  /*0430*/  DADD R20, R6, -R20 ;  /* 0x0000000006147229 */ /* 0x004fe20000000814 */
[----:B------:R-:W2:Y:S04]  /*0440*/  LDG.E.64 R8, desc[UR36][R26.64+0x28] ;  /* 0x000028241a087981 */ /* 0x000ea8000c1e1b00 */
[----:B------:R-:W2:Y:S03]  /*0450*/  LDG.E.64 R6, desc[UR36][R4.64+0x8] ;  /* 0x0000082404067981 */ /* 0x000ea6000c1e1b00 */
[----:B------:R-:W-:Y:S01]  /*0460*/  DFMA R20, R20, R20, R12 ;  /* 0x000000141414722b */ /* 0x000fe2000000000c */
[----:B------:R-:W4:Y:S01]  /*0470*/  LDG.E.64 R12, desc[UR36][R26.64+0x30] ;  /* 0x000030241a0c7981 */ /* 0x000f22000c1e1b00 */
[----:B---3--:R-:W-:-:S03]  /*0480*/  DADD R14, R10, -R14 ;  /* 0x000000000a0e7229 */ /* 0x008fc6000000080e */
[----:B------:R0:W4:Y:S05]  /*0490*/  LDG.E.64 R10, desc[UR36][R4.64+0x10] ;  /* 0x00001024040a7981 */ /* 0x00012a000c1e1b00 */
[----:B------:R-:W-:Y:S01]  /*04a0*/  DFMA R14, R14, R14, R20 ;  /* 0x0000000e0e0e722b */ /* 0x000fe20000000014 */
[----:B------:R-:W5:Y:S01]  /*04b0*/  LDG.E.64 R20, desc[UR36][R26.64+0x38] ;  /* 0x000038241a147981 */ /* 0x000f62000c1e1b00 */
[----:B--2---:R-:W-:Y:S01]  /*04c0*/  DADD R6, R8, -R6 ;  /* 0x0000000008067229 */ /* 0x004fe20000000806 */
[----:B------:R-:W-:-:S07]  /*04d0*/  VIADD R23, R23, 0x8 ;  /* 0x0000000817177836 */ /* 0x000fce0000000000 */
[----:B------:R-:W-:Y:S01]  /*04e0*/  DFMA R14, R6, R6, R14 ;  /* 0x00000006060e722b */ /* 0x000fe2000000000e */
[----:B------:R-:W-:Y:S02]  /*04f0*/  ISETP.NE.AND P0, PT, R23, RZ, PT ;  /* 0x000000ff1700720c */ /* 0x000fe40003f05270 */
[----:B0-----:R-:W-:Y:S02]  /*0500*/  IADD3 R4, P1, PT, R4, 0x40, RZ ;  /* 0x0000004004047810 */ /* 0x001fe40007f3e0ff */
[----:B------:R-:W-:-:S03]  /*0510*/  IADD3 R28, PT, PT, R28, 0x8, RZ ;  /* 0x000000081c1c7810 */ /* 0x000fc60007ffe0ff */
[----:B------:R-:W-:Y:S01]  /*0520*/  IMAD.X R5, RZ, RZ, R5, P1 ;  /* 0x000000ffff057224 */ /* 0x000fe200008e0605 */
[----:B----4-:R-:W-:Y:S02]  /*0530*/  DADD R10, R12, -R10 ;  /* 0x000000000c0a7229 */ /* 0x010fe4000000080a */
[----:B-----5:R-:W-:-:S06]  /*0540*/  DADD R20, R20, -R24 ;  /* 0x0000000014147229 */ /* 0x020fcc0000000818 */
[----:B------:R-:W-:-:S08]  /*0550*/  DFMA R14, R10, R10, R14 ;  /* 0x0000000a0a0e722b */ /* 0x000fd0000000000e */
[----:B------:R-:W-:Y:S01]  /*0560*/  DFMA R20, R20, R20, R14 ;  /* 0x000000141414722b */ /* 0x000fe2000000000e */
[----:B------:R-:W-:Y:S10]  /*0570*/  @P0 BRA `(.L_x_5) ;  /* 0xfffffffc00600947 */ /* 0x000ff4000383ffff */
[----:B------:R-:W-:Y:S05]  /*0580*/  BSYNC.RECONVERGENT B0 ;  /* 0x0000000000007941 */ /* 0x000fea0003800200 */
.L_x_4:
[----:B------:R-:W-:-:S07]  /*0590*/  IMAD.U32 R23, RZ, RZ, UR42 ;  /* 0x0000002aff177e24 */ /* 0x000fce000f8e00ff */
.L_x_3:
[----:B------:R-:W-:-:S09]  /*05a0*/  UISETP.NE.AND UP0, UPT, UR40, URZ, UPT ;  /* 0x000000ff2800728c */ /* 0x000fd2000bf05270 */
[----:B------:R-:W-:Y:S05]  /*05b0*/  BRA.U !UP0, `(.L_x_6) ;  /* 0x0000000508107547 */ /* 0x000fea000b800000 */
[----:B------:R-:W-:Y:S02]  /*05c0*/  UIADD3 UR4, UPT, UPT, UR40, -0x1, URZ ;  /* 0xffffffff28047890 */ /* 0x000fe4000fffe0ff */
[----:B------:R-:W-:Y:S02]  /*05d0*/  UISETP.NE.AND UP1, UPT, UR41, URZ, UPT ;  /* 0x000000ff2900728c */ /* 0x000fe4000bf25270 */
[----:B------:R-:W-:-:S09]  /*05e0*/  UISETP.GE.U32.AND UP0, UPT, UR4, 0x3, UPT ;  /* 0x000000030400788c */ /* 0x000fd2000bf06070 */
[----:B------:R-:W-:Y:S05]  /*05f0*/  BRA.U !UP0, `(.L_x_7) ;  /* 0x0000000108707547 */ /* 0x000fea000b800000 */
[----:B------:R-:W0:Y:S01]  /*0600*/  LDC.64 R26, c[0x0][0x380] ;  /* 0x0000e000ff1a7b82 */ /* 0x000e220000000a00 */
[--C-:B------:R-:W-:Y:S01]  /*0610*/  IMAD.IADD R5, R22, 0x1, R23.reuse ;  /* 0x0000000116057824 */ /* 0x100fe200078e0217 */
[----:B------:R-:W1:Y:S01]  /*0620*/  LDCU.64 UR4, c[0x0][0x388] ;  /* 0x00007100ff0477ac */ /* 0x000e620008000a00 */
[----:B------:R-:W-:-:S05]  /*0630*/  IMAD.IADD R7, R3, 0x1, R23 ;  /* 0x0000000103077824 */ /* 0x000fca00078e0217 */
[----:B------:R-:W2:Y:S01]  /*0640*/  LDC.64 R24, c[0x0][0x388] ;  /* 0x0000e200ff187b82 */ /* 0x000ea20000000a00 */
[----:B0-----:R-:W-:-:S05]  /*0650*/  IMAD.WIDE R26, R5, 0x8, R26 ;  /* 0x00000008051a7825 */ /* 0x001fca00078e021a */
[----:B------:R-:W3:Y:S01]  /*0660*/  LDG.E.64 R10, desc[UR36][R26.64] ;  /* 0x000000241a0a7981 */ /* 0x000ee2000c1e1b00 */
[----:B--2---:R-:W-:-:S05]  /*0670*/  IMAD.WIDE.U32 R24, R7, 0x8, R24 ;  /* 0x0000000807187825 */ /* 0x004fca00078e0018 */
[----:B------:R-:W3:Y:S01]  /*0680*/  LDG.E.64 R12, desc[UR36][R24.64] ;  /* 0x00000024180c7981 */ /* 0x000ee2000c1e1b00 */
[----:B------:R-:W-:-:S05]  /*0690*/  IADD3 R5, P0, PT, R3, R23, RZ ;  /* 0x0000001703057210 */ /* 0x000fca0007f1e0ff */
[----:B------:R-:W-:Y:S01]  /*06a0*/  IMAD.X R6, RZ, RZ, RZ, P0 ;  /* 0x000000ffff067224 */ /* 0x000fe200000e06ff */
[C---:B-1----:R-:W-:Y:S01]  /*06b0*/  LEA R4, P0, R5.reuse, UR4, 0x3 ;  /* 0x0000000405047c11 */ /* 0x042fe2000f8018ff */
[----:B------:R-:W2:Y:S03]  /*06c0*/  LDG.E.64 R24, desc[UR36][R26.64+0x18] ;  /* 0x000018241a187981 */ /* 0x000ea6000c1e1b00 */
[----:B------:R-:W-:Y:S02]  /*06d0*/  LEA.HI.X R5, R5, UR5, R6, 0x3, P0 ;  /* 0x0000000505057c11 */ /* 0x000fe400080f1c06 */
[----:B------:R-:W4:Y:S04]  /*06e0*/  LDG.E.64 R6, desc[UR36][R26.64+0x8] ;  /* 0x000008241a067981 */ /* 0x000f28000c1e1b00 */
[----:B------:R-:W4:Y:S04]  /*06f0*/  LDG.E.64 R8, desc[UR36][R4.64+0x8] ;  /* 0x0000082404087981 */ /* 0x000f28000c1e1b00 */
[----:B------:R-:W5:Y:S04]  /*0700*/  LDG.E.64 R14, desc[UR36][R4.64+0x10] ;  /* 0x00001024040e7981 */ /* 0x000f68000c1e1b00 */
[----:B------:R-:W2:Y:S01]  /*0710*/  LDG.E.64 R28, desc[UR36][R4.64+0x18] ;  /* 0x00001824041c7981 */ /* 0x000ea2000c1e1b00 */
[----:B---3--:R-:W-:-:S03]  /*0720*/  DADD R10, R10, -R12 ;  /* 0x000000000a0a7229 */ /* 0x008fc6000000080c */
[----:B------:R-:W5:Y:S05]  /*0730*/  LDG.E.64 R12, desc[UR36][R26.64+0x10] ;  /* 0x000010241a0c7981 */ /* 0x000f6a000c1e1b00 */
[----:B------:R-:W-:Y:S02]  /*0740*/  DFMA R10, R10, R10, R20 ;  /* 0x0000000a0a0a722b */ /* 0x000fe40000000014 */
[----:B----4-:R-:W-:-:S08]  /*0750*/  DADD R6, R6, -R8 ;  /* 0x0000000006067229 */ /* 0x010fd00000000808 */
[----:B------:R-:W-:Y:S02]  /*0760*/  DFMA R10, R6, R6, R10 ;  /* 0x00000006060a722b */ /* 0x000fe4000000000a */
[----:B--2---:R-:W-:Y:S01]  /*0770*/  DADD R24, R24, -R28 ;  /* 0x0000000018187229 */ /* 0x004fe2000000081c */
[----:B------:R-:W-:Y:S01]  /*0780*/  IADD3 R23, PT, PT, R23, 0x4, RZ ;  /* 0x0000000417177810 */ /* 0x000fe20007ffe0ff */
[----:B-----5:R-:W-:-:S08]  /*0790*/  DADD R12, R12, -R14 ;  /* 0x000000000c0c7229 */ /* 0x020fd0000000080e */
[----:B------:R-:W-:-:S08]  /*07a0*/  DFMA R10, R12, R12, R10 ;  /* 0x0000000c0c0a722b */ /* 0x000fd0000000000a */
[----:B------:R-:W-:-:S11]  /*07b0*/  DFMA R20, R24, R24, R10 ;  /* 0x000000181814722b */ /* 0x000fd6000000000a */
.L_x_7:
[----:B------:R-:W-:Y:S05]  /*07c0*/  BRA.U !UP1, `(.L_x_6) ;  /* 0x00000001098c7547 */ /* 0x000fea000b800000 */
[----:B------:R-:W-:Y:S01]  /*07d0*/  UISETP.NE.AND UP0, UPT, UR41, 0x1, UPT ;  /* 0x000000012900788c */ /* 0x000fe2000bf05270 */
[----:B------:R-:W0:Y:S01]  /*07e0*/  LDC.64 R6, c[0x0][0x388] ;  /* 0x0000e200ff067b82 */ /* 0x000e220000000a00 */
[----:B------:R-:W-:Y:S01]  /*07f0*/  IMAD.MOV.U32 R5, RZ, RZ, 0x8 ;  /* 0x00000008ff057424 */ /* 0x000fe200078e00ff */
[----:B------:R-:W-:-:S03]  /*0800*/  LOP3.LUT P0, RZ, R0, 0x1, RZ, 0xc0, !PT ;  /* 0x0000000100ff7812 */ /* 0x000fc6000780c0ff */
[----:B------:R-:W-:-:S03]  /*0810*/  PLOP3.LUT P2, PT, PT, PT, UP0, 0x80, 0x8 ;  /* 0x000000000008781c */ /* 0x000fc60003f4f008 */
[----:B------:R-:W1:Y:S02]  /*0820*/  LDC.64 R10, c[0x0][0x380] ;  /* 0x0000e000ff0a7b82 */ /* 0x000e640000000a00 */
[----:B------:R-:W2:Y:S01]  /*0830*/  @UP0 LDCU.128 UR4, c[0x0][0x380] ;  /* 0x00007000ff0407ac */ /* 0x000ea20008000c00 */
[----:B------:R-:W3:Y:S07]  /*0840*/  @UP0 LDCU.64 UR8, c[0x0][0x388] ;  /* 0x00007100ff0807ac */ /* 0x000eee0008000a00 */
[C-C-:B------:R-:W-:Y:S01]  /*0850*/  @P2 IMAD.IADD R4, R3.reuse, 0x1, R23.reuse ;  /* 0x0000000103042824 */ /* 0x140fe200078e0217 */
[----:B------:R-:W-:Y:S01]  /*0860*/  @P2 IADD3 R0, P1, PT, R3, R23, RZ ;  /* 0x0000001703002210 */ /* 0x000fe20007f3e0ff */
[----:B------:R-:W-:-:S02]  /*0870*/  @P2 IMAD.IADD R9, R22, 0x1, R23 ;  /* 0x0000000116092824 */ /* 0x000fc400078e0217 */
[----:B------:R-:W-:Y:S02]  /*0880*/  @P2 VIADD R23, R23, 0x2 ;  /* 0x0000000217172836 */ /* 0x000fe40000000000 */
[----:B------:R-:W-:Y:S01]  /*0890*/  @P2 IMAD.X R13, RZ, RZ, RZ, P1 ;  /* 0x000000ffff0d2224 */ /* 0x000fe200008e06ff */
[----:B--2---:R-:W-:Y:S01]  /*08a0*/  MOV R15, UR5 ;  /* 0x00000005000f7c02 */ /* 0x004fe20008000f00 */
[----:B------:R-:W-:Y:S02]  /*08b0*/  IMAD.U32 R14, RZ, RZ, UR4 ;  /* 0x00000004ff0e7e24 */ /* 0x000fe4000f8e00ff */
[----:B------:R-:W-:Y:S01]  /*08c0*/  @P2 IMAD.WIDE.U32 R4, R4, R5, UR6 ;  /* 0x0000000604042e25 */ /* 0x000fe2000f8e0005 */
[----:B---3--:R-:W-:-:S03]  /*08d0*/  @P2 LEA R12, P1, R0, UR8, 0x3 ;  /* 0x00000008000c2c11 */ /* 0x008fc6000f8218ff */
[----:B------:R-:W-:Y:S02]  /*08e0*/  @P2 IMAD.WIDE R14, R9, 0x8, R14 ;  /* 0x00000008090e2825 */ /* 0x000fe400078e020e */
[----:B------:R-:W2:Y:S01]  /*08f0*/  @P2 LDG.E.64 R4, desc[UR36][R4.64] ;  /* 0x0000002404042981 */ /* 0x000ea2000c1e1b00 */
[----:B------:R-:W-:-:S03]  /*0900*/  @P2 LEA.HI.X R13, R0, UR9, R13, 0x3, P1 ;  /* 0x00000009000d2c11 */ /* 0x000fc600088f1c0d */
[----:B------:R-:W2:Y:S01]  /*0910*/  @P2 LDG.E.64 R8, desc[UR36][R14.64] ;  /* 0x000000240e082981 */ /* 0x000ea2000c1e1b00 */
[--C-:B------:R-:W-:Y:S02]  /*0920*/  @P0 IMAD.IADD R27, R3, 0x1, R23.reuse ;  /* 0x00000001031b0824 */ /* 0x100fe400078e0217 */
[----:B------:R-:W-:Y:S01]  /*0930*/  @P0 IMAD.IADD R23, R22, 0x1, R23 ;  /* 0x0000000116170824 */ /* 0x000fe200078e0217 */
[----:B------:R-:W3:Y:S01]  /*0940*/  @P2 LDG.E.64 R24, desc[UR36][R14.64+0x8] ;  /* 0x000008240e182981 */ /* 0x000ee2000c1e1b00 */
[----:B0-----:R-:W-:-:S03]  /*0950*/  @P0 IMAD.WIDE.U32 R26, R27, 0x8, R6 ;  /* 0x000000081b1a0825 */ /* 0x001fc600078e0006 */
[----:B------:R-:W3:Y:S01]  /*0960*/  @P2 LDG.E.64 R12, desc[UR36][R12.64+0x8] ;  /* 0x000008240c0c2981 */ /* 0x000ee2000c1e1b00 */
[----:B-1----:R-:W-:-:S03]  /*0970*/  @P0 IMAD.WIDE R10, R23, 0x8, R10 ;  /* 0x00000008170a0825 */ /* 0x002fc600078e020a */
[----:B------:R-:W4:Y:S04]  /*0980*/  @P0 LDG.E.64 R26, desc[UR36][R26.64] ;  /* 0x000000241a1a0981 */ /* 0x000f28000c1e1b00 */
[----:B------:R-:W4:Y:S01]  /*0990*/  @P0 LDG.E.64 R6, desc[UR36][R10.64] ;  /* 0x000000240a060981 */ /* 0x000f22000c1e1b00 */
[----:B--2---:R-:W-:Y:S02]  /*09a0*/  @P2 DADD R4, R8, -R4 ;  /* 0x0000000008042229 */ /* 0x004fe40000000804 */
[----:B---3--:R-:W-:-:S06]  /*09b0*/  @P2 DADD R24, R24, -R12 ;  /* 0x0000000018182229 */ /* 0x008fcc000000080c */
[----:B------:R-:W-:Y:S02]  /*09c0*/  @P2 DFMA R4, R4, R4, R20 ;  /* 0x000000040404222b */ /* 0x000fe40000000014 */
[----:B----4-:R-:W-:-:S06]  /*09d0*/  @P0 DADD R6, R6, -R26 ;  /* 0x0000000006060229 */ /* 0x010fcc000000081a */
[----:B------:R-:W-:-:S08]  /*09e0*/  @P2 DFMA R20, R24, R24, R4 ;  /* 0x000000181814222b */ /* 0x000fd00000000004 */
[----:B------:R-:W-:-:S11]  /*09f0*/  @P0 DFMA R20, R6, R6, R20 ;  /* 0x000000060614022b */ /* 0x000fd60000000014 */
.L_x_6:
[----:B------:R-:W-:Y:S01]  /*0a00*/  DSETP.GEU.AND P0, PT, R20, RZ, PT ;  /* 0x000000ff1400722a */ /* 0x000fe20003f0e000 */
[----:B------:R-:W-:-:S13]  /*0a10*/  BSSY.RECONVERGENT B6, `(.L_x_8) ;  /* 0x000000d000067945 */ /* 0x000fda0003800200 */
[----:B------:R-:W-:Y:S05]  /*0a20*/  @P0 BRA `(.L_x_9) ;  /* 0x00000000002c0947 */ /* 0x000fea0003800000 */
[----:B------:R-:W-:Y:S01]  /*0a30*/  MOV R0, 0x0 ;  /* 0x0000000000007802 */ /* 0x000fe20000000f00 */
[----:B------:R0:W-:Y:S01]  /*0a40*/  STL.64 [R1], R18 ;  /* 0x0000001201007387 */ /* 0x0001e20000100a00 */
[----:B------:R-:W1:Y:S01]  /*0a50*/  LDCU.64 UR4, c[0x4][0x8] ;  /* 0x01000100ff0477ac */ /* 0x000e620008000a00 */
[----:B------:R-:W-:Y:S01]  /*0a60*/  IMAD.U32 R6, RZ, RZ, UR38 ;  /* 0x00000026ff067e24 */ /* 0x000fe2000f8e00ff */
[----:B------:R0:W2:Y:S01]  /*0a70*/  LDC.64 R8, c[0x4][R0] ;  /* 0x0100000000087b82 */ /* 0x0000a20000000a00 */
[----:B------:R-:W-:Y:S01]  /*0a80*/  IMAD.U32 R7, RZ, RZ, UR39 ;  /* 0x00000027ff077e24 */ /* 0x000fe2000f8e00ff */
[----:B-1----:R-:W-:Y:S01]  /*0a90*/  MOV R4, UR4 ;  /* 0x0000000400047c02 */ /* 0x002fe20008000f00 */
[----:B0-----:R-:W-:-:S07]  /*0aa0*/  IMAD.U32 R5, RZ, RZ, UR5 ;  /* 0x00000005ff057e24 */ /* 0x001fce000f8e00ff */
[----:B------:R-:W-:-:S07]  /*0ab0*/  LEPC R20, `(.L_x_10) ;  /* 0x000000001014794e */ /* 0x000fce0000000000 */
[----:B--2---:R-:W-:Y:S05]  /*0ac0*/  CALL.ABS.NOINC R8 ;  /* 0x0000000008007343 */ /* 0x004fea0003c00000 */
.L_x_10:
[----:B------:R-:W-:-:S07]  /*0ad0*/  CS2R R20, SRZ ;  /* 0x0000000000147805 */ /* 0x000fce000001ff00 */
.L_x_9:
[----:B------:R-:W-:Y:S05]  /*0ae0*/  BSYNC.RECONVERGENT B6 ;  /* 0x0000000000067941 */ /* 0x000fea0003800200 */
.L_x_8:
[----:B------:R-:W0:Y:S01]  /*0af0*/  MUFU.RSQ64H R5, R21 ;  /* 0x0000001500057308 */ /* 0x000e220000001c00 */
[----:B------:R-:W-:Y:S01]  /*0b00*/  VIADD R4, R21, 0xfcb00000 ;  /* 0xfcb0000015047836 */ /* 0x000fe20000000000 */
[----:B------:R-:W-:Y:S01]  /*0b10*/  MOV R8, 0x0 ;  /* 0x0000000000087802 */ /* 0x000fe20000000f00 */
[----:B------:R-:W-:Y:S01]  /*0b20*/  IMAD.MOV.U32 R9, RZ, RZ, 0x3fd80000 ;  /* 0x3fd80000ff097424 */ /* 0x000fe200078e00ff */
[----:B------:R-:W-:Y:S02]  /*0b30*/  BSSY.RECONVERGENT B0, `(.L_x_11) ;  /* 0x0000011000007945 */ /* 0x000fe40003800200 */
[----:B------:R-:W-:Y:S01]  /*0b40*/  ISETP.GE.U32.AND P0, PT, R4, 0x7ca00000, PT ;  /* 0x7ca000000400780c */ /* 0x000fe20003f06070 */
[----:B0-----:R-:W-:-:S08]  /*0b50*/  DMUL R6, R4, R4 ;  /* 0x0000000404067228 */ /* 0x001fd00000000000 */
[----:B------:R-:W-:-:S08]  /*0b60*/  DFMA R6, -R6, R20, 1 ;  /* 0x3ff000000606742b */ /* 0x000fd00000000114 */
[----:B------:R-:W-:Y:S02]  /*0b70*/  DFMA R8, R6, R8, 0.5 ;  /* 0x3fe000000608742b */ /* 0x000fe40000000008 */
[----:B------:R-:W-:-:S08]  /*0b80*/  DMUL R6, R4, R6 ;  /* 0x0000000604067228 */ /* 0x000fd00000000000 */
[----:B------:R-:W-:-:S08]  /*0b90*/  DFMA R14, R8, R6, R4 ;  /* 0x00000006080e722b */ /* 0x000fd00000000004 */
[----:B------:R-:W-:Y:S02]  /*0ba0*/  DMUL R6, R14, R20 ;  /* 0x000000140e067228 */ /* 0x000fe40000000000 */
[----:B------:R-:W-:Y:S02]  /*0bb0*/  VIADD R13, R15, 0xfff00000 ;  /* 0xfff000000f0d7836 */ /* 0x000fe40000000000 */
[----:B------:R-:W-:-:S04]  /*0bc0*/  IMAD.MOV.U32 R12, RZ, RZ, R14 ;  /* 0x000000ffff0c7224 */ /* 0x000fc800078e000e */
[----:B------:R-:W-:-:S08]  /*0bd0*/  DFMA R8, R6, -R6, R20 ;  /* 0x800000060608722b */ /* 0x000fd00000000014 */
[----:B------:R-:W-:Y:S01]  /*0be0*/  DFMA R10, R8, R12, R6 ;  /* 0x0000000c080a722b */ /* 0x000fe20000000006 */
[----:B------:R-:W-:Y:S10]  /*0bf0*/  @!P0 BRA `(.L_x_12) ;  /* 0x0000000000108947 */ /* 0x000ff40003800000 */
[----:B------:R-:W-:Y:S01]  /*0c00*/  IMAD.MOV.U32 R3, RZ, RZ, R20 ;  /* 0x000000ffff037224 */ /* 0x000fe200078e0014 */
[----:B------:R-:W-:Y:S02]  /*0c10*/  MOV R10, R21 ;  /* 0x00000015000a7202 */ /* 0x000fe40000000f00 */
[----:B------:R-:W-:-:S07]  /*0c20*/  MOV R0, 0xc40 ;  /* 0x00000c4000007802 */ /* 0x000fce0000000f00 */
[----:B------:R-:W-:Y:S05]  /*0c30*/  CALL.REL.NOINC `($__internal_0_$__cuda_sm20_dsqrt_rn_f64_mediumpath_v1) ;  /* 0x0000000400ac7944 */ /* 0x000fea0003c00000 */
.L_x_12:
[----:B------:R-:W-:Y:S05]  /*0c40*/  BSYNC.RECONVERGENT B0 ;  /* 0x0000000000007941 */ /* 0x000fea0003800200 */
.L_x_11:
[----:B------:R-:W-:Y:S01]  /*0c50*/  DSETP.GE.AND P0, PT, R20, RZ, PT ;  /* 0x000000ff1400722a */ /* 0x000fe20003f06000 */
[----:B------:R-:W-:-:S13]  /*0c60*/  BSSY.RECONVERGENT B6, `(.L_x_13) ;  /* 0x000000d000067945 */ /* 0x000fda0003800200 */
[----:B------:R-:W-:Y:S05]  /*0c70*/  @P0 BRA `(.L_x_14) ;  /* 0x00000000002c0947 */ /* 0x000fea0003800000 */
[----:B------:R-:W-:Y:S01]  /*0c80*/  MOV R0, 0x0 ;  /* 0x0000000000007802 */ /* 0x000fe20000000f00 */
[----:B------:R0:W-:Y:S01]  /*0c90*/  STL.64 [R1], R18 ;  /* 0x0000001201007387 */ /* 0x0001e20000100a00 */
[----:B------:R-:W1:Y:S01]  /*0ca0*/  LDCU.64 UR4, c[0x4][0x10] ;  /* 0x01000200ff0477ac */ /* 0x000e620008000a00 */
[----:B------:R-:W-:Y:S01]  /*0cb0*/  IMAD.U32 R6, RZ, RZ, UR38 ;  /* 0x00000026ff067e24 */ /* 0x000fe2000f8e00ff */
[----:B------:R0:W2:Y:S01]  /*0cc0*/  LDC.64 R8, c[0x4][R0] ;  /* 0x0100000000087b82 */ /* 0x0000a20000000a00 */
[----:B------:R-:W-:Y:S02]  /*0cd0*/  IMAD.U32 R7, RZ, RZ, UR39 ;  /* 0x00000027ff077e24 */ /* 0x000fe4000f8e00ff */
[----:B-1----:R-:W-:Y:S02]  /*0ce0*/  IMAD.U32 R4, RZ, RZ, UR4 ;  /* 0x00000004ff047e24 */ /* 0x002fe4000f8e00ff */
[----:B0-----:R-:W-:-:S07]  /*0cf0*/  IMAD.U32 R5, RZ, RZ, UR5 ;  /* 0x00000005ff057e24 */ /* 0x001fce000f8e00ff */
[----:B------:R-:W-:-:S07]  /*0d00*/  LEPC R20, `(.L_x_15) ;  /* 0x000000001014794e */ /* 0x000fce0000000000 */
[----:B--2---:R-:W-:Y:S05]  /*0d10*/  CALL.ABS.NOINC R8 ;  /* 0x0000000008007343 */ /* 0x004fea0003c00000 */
.L_x_15:
[----:B------:R-:W-:-:S07]  /*0d20*/  CS2R R10, SRZ ;  /* 0x00000000000a7805 */ /* 0x000fce000001ff00 */
.L_x_14:
[----:B------:R-:W-:Y:S05]  /*0d30*/  BSYNC.RECONVERGENT B6 ;  /* 0x0000000000067941 */ /* 0x000fea0003800200 */
.L_x_13:
[----:B------:R-:W0:Y:S01]  /*0d40*/  LDCU UR4, c[0x0][0x3a4] ;  /* 0x00007480ff0477ac */ /* 0x000e220008000800 */
[----:B------:R-:W-:Y:S01]  /*0d50*/  IADD3 R0, PT, PT, R19, 0x1, RZ ;  /* 0x0000000113007810 */ /* 0x000fe20007ffe0ff */
[----:B------:R-:W-:-:S06]  /*0d60*/  DSETP.GEU.AND P0, PT, R10, R16, PT ;  /* 0x000000100a00722a */ /* 0x000fcc0003f0e000 */
[----:B------:R-:W-:Y:S02]  /*0d70*/  FSEL R16, R10, R16, !P0 ;  /* 0x000000100a107208 */ /* 0x000fe40004000000 */
[----:B------:R-:W-:Y:S02]  /*0d80*/  FSEL R17, R11, R17, !P0 ;  /* 0x000000110b117208 */ /* 0x000fe40004000000 */
[----:B------:R-:W-:Y:S02]  /*0d90*/  SEL R2, R19, R2, !P0 ;  /* 0x0000000213027207 */ /* 0x000fe40004000000 */
[----:B0-----:R-:W-:-:S13]  /*0da0*/  ISETP.NE.AND P1, PT, R0, UR4, PT ;  /* 0x0000000400007c0c */ /* 0x001fda000bf25270 */
[----:B------:R-:W-:Y:S05]  /*0db0*/  @!P1 BRA `(.L_x_16) ;  /* 0x0000000000089947 */ /* 0x000fea0003800000 */
[----:B------:R-:W-:Y:S01]  /*0dc0*/  IMAD.MOV.U32 R19, RZ, RZ, R0 ;  /* 0x000000ffff137224 */ /* 0x000fe200078e0000 */
[----:B------:R-:W-:Y:S06]  /*0dd0*/  BRA `(.L_x_17) ;  /* 0xfffffff4000c7947 */ /* 0x000fec000383ffff */
.L_x_16:
[----:B------:R-:W-:Y:S05]  /*0de0*/  BSYNC.RECONVERGENT B7 ;  /* 0x0000000000077941 */ /* 0x000fea0003800200 */
.L_x_2:
[----:B------:R-:W-:Y:S05]  /*0df0*/  BRA `(.L_x_0) ;  /* 0x0000000400207947 */ /* 0x000fea0003800000 */
.L_x_1:
[----:B------:R-:W-:Y:S01]  /*0e00*/  UISETP.GE.U32.AND UP0, UPT, UR4, 0x4, UPT ;  /* 0x000000040400788c */ /* 0x000fe2000bf06070 */
[----:B------:R-:W-:Y:S01]  /*0e10*/  CS2R R2, SRZ ;  /* 0x0000000000027805 */ /* 0x000fe2000001ff00 */
[----:B------:R-:W-:Y:S01]  /*0e20*/  IMAD.MOV.U32 R16, RZ, RZ, 0x39a08cea ;  /* 0x39a08ceaff107424 */ /* 0x000fe200078e00ff */
[----:B------:R-:W-:Y:S01]  /*0e30*/  ULOP3.LUT UR5, UR4, 0x3, URZ, 0xc0, !UPT ;  /* 0x0000000304057892 */ /* 0x000fe2000f8ec0ff */
[----:B------:R-:W-:-:S05]  /*0e40*/  IMAD.MOV.U32 R17, RZ, RZ, 0x46293e59 ;  /* 0x46293e59ff117424 */ /* 0x000fca00078e00ff */
[----:B------:R-:W-:Y:S06]  /*0e50*/  BRA.U !UP0, `(.L_x_18) ;  /* 0x0000000108dc7547 */ /* 0x000fec000b800000 */
[----:B------:R-:W-:Y:S01]  /*0e60*/  ULOP3.LUT UR4, UR4, 0x7ffffffc, URZ, 0xc0, !UPT ;  /* 0x7ffffffc04047892 */ /* 0x000fe2000f8ec0ff */
[----:B------:R-:W-:Y:S01]  /*0e70*/  IMAD.MOV.U32 R0, RZ, RZ, RZ ;  /* 0x000000ffff007224 */ /* 0x000fe200078e00ff */
[----:B------:R-:W-:Y:S01]  /*0e80*/  MOV R2, RZ ;  /* 0x000000ff00027202 */ /* 0x000fe20000000f00 */
[----:B------:R-:W-:Y:S01]  /*0e90*/  IMAD.MOV.U32 R16, RZ, RZ, 0x39a08cea ;  /* 0x39a08ceaff107424 */ /* 0x000fe200078e00ff */
[----:B------:R-:W-:Y:S01]  /*0ea0*/  UISETP.GT.AND UP0, UPT, UR4, URZ, UPT ;  /* 0x000000ff0400728c */ /* 0x000fe2000bf04270 */
[----:B------:R-:W-:Y:S02]  /*0eb0*/  IMAD.MOV.U32 R17, RZ, RZ, 0x46293e59 ;  /* 0x46293e59ff117424 */ /* 0x000fe400078e00ff */
[----:B------:R-:W-:-:S06]  /*0ec0*/  IMAD.U32 R3, RZ, RZ, UR4 ;  /* 0x00000004ff037e24 */ /* 0x000fcc000f8e00ff */
[----:B------:R-:W-:Y:S05]  /*0ed0*/  BRA.U !UP0, `(.L_x_19) ;  /* 0x0000000108a07547 */ /* 0x000fea000b800000 */
[----:B------:R-:W-:Y:S01]  /*0ee0*/  IMAD.IADD R4, R3, 0x1, -R0 ;  /* 0x0000000103047824 */ /* 0x000fe200078e0a00 */
[----:B------:R-:W-:-:S04]  /*0ef0*/  PLOP3.LUT P0, PT, PT, PT, PT, 0x80, 0x8 ;  /* 0x000000000008781c */ /* 0x000fc80003f0f070 */
[----:B------:R-:W-:-:S13]  /*0f00*/  ISETP.GT.AND P1, PT, R4, 0xc, PT ;  /* 0x0000000c0400780c */ /* 0x000fda0003f24270 */
[----:B------:R-:W-:Y:S05]  /*0f10*/  @!P1 BRA `(.L_x_20) ;  /* 0x0000000000549947 */ /* 0x000fea0003800000 */
[----:B------:R-:W-:Y:S02]  /*0f20*/  PLOP3.LUT P0, PT, PT, PT, PT, 0x8, 0x80 ;  /* 0x000000000080781c */ /* 0x000fe40003f0e170 */
[----:B------:R-:W-:-:S11]  /*0f30*/  IADD3 R7, PT, PT, R3, -0xc, RZ ;  /* 0xfffffff403077810 */ /* 0x000fd60007ffe0ff */
.L_x_21:
[----:B------:R-:W-:-:S06]  /*0f40*/  DSETP.GT.AND P2, PT, R16, RZ, PT ;  /* 0x000000ff1000722a */ /* 0x000fcc0003f44000 */
[----:B------:R-:W-:Y:S02]  /*0f50*/  FSEL R5, R17, RZ, !P2 ;  /* 0x000000ff11057208 */ /* 0x000fe40005000000 */
[----:B------:R-:W-:Y:S02]  /*0f60*/  FSEL R4, R16, RZ, !P2 ;  /* 0x000000ff10047208 */ /* 0x000fe40005000000 */
[----:B------:R-:W-:-:S04]  /*0f70*/  SEL R2, R0, R2, P2 ;  /* 0x0000000200027207 */ /* 0x000fc80001000000 */
[----:B------:R-:W-:-:S06]  /*0f80*/  DSETP.GT.AND P3, PT, R4, RZ, PT ;  /* 0x000000ff0400722a */ /* 0x000fcc0003f64000 */
[----:B------:R-:W-:Y:S02]  /*0f90*/  FSEL R4, R4, RZ, !P3 ;  /* 0x000000ff04047208 */ /* 0x000fe40005800000 */
[----:B------:R-:W-:-:S06]  /*0fa0*/  FSEL R5, R5, RZ, !P3 ;  /* 0x000000ff05057208 */ /* 0x000fcc0005800000 */
[----:B------:R-:W-:Y:S01]  /*0fb0*/  DSETP.GT.AND P4, PT, R4, RZ, PT ;  /* 0x000000ff0400722a */ /* 0x000fe20003f84000 */
[----:B------:R-:W-:-:S05]  /*0fc0*/  @P3 VIADD R2, R0, 0x4 ;  /* 0x0000000400023836 */ /* 0x000fca0000000000 */
[----:B------:R-:W-:Y:S02]  /*0fd0*/  FSEL R4, R4, RZ, !P4 ;  /* 0x000000ff04047208 */ /* 0x000fe40006000000 */
[----:B------:R-:W-:-:S06]  /*0fe0*/  FSEL R5, R5, RZ, !P4 ;  /* 0x000000ff05057208 */ /* 0x000fcc0006000000 */
[----:B------:R-:W-:Y:S01]  /*0ff0*/  DSETP.GT.AND P1, PT, R4, RZ, PT ;  /* 0x000000ff0400722a */ /* 0x000fe20003f24000 */
[----:B------:R-:W-:-:S05]  /*1000*/  @P4 VIADD R2, R0, 0x8 ;  /* 0x0000000800024836 */ /* 0x000fca0000000000 */
[----:B------:R-:W-:Y:S02]  /*1010*/  FSEL R16, R4, RZ, !P1 ;  /* 0x000000ff04107208 */ /* 0x000fe40004800000 */
[----:B------:R-:W-:-:S06]  /*1020*/  FSEL R17, R5, RZ, !P1 ;  /* 0x000000ff05117208 */ /* 0x000fcc0004800000 */
[C---:B------:R-:W-:Y:S02]  /*1030*/  @P1 VIADD R2, R0.reuse, 0xc ;  /* 0x0000000c00021836 */ /* 0x040fe40000000000 */
[----:B------:R-:W-:-:S05]  /*1040*/  VIADD R0, R0, 0x10 ;  /* 0x0000001000007836 */ /* 0x000fca0000000000 */
[----:B------:R-:W-:-:S13]  /*1050*/  ISETP.GE.AND P2, PT, R0, R7, PT ;  /* 0x000000070000720c */ /* 0x000fda0003f46270 */
[----:B------:R-:W-:Y:S05]  /*1060*/  @!P2 BRA `(.L_x_21) ;  /* 0xfffffffc00b4a947 */ /* 0x000fea000383ffff */
.L_x_20:
[----:B------:R-:W-:-:S04]  /*1070*/  IADD3 R4, PT, PT, R3, -R0, RZ ;  /* 0x8000000003047210 */ /* 0x000fc80007ffe0ff */
[----:B------:R-:W-:-:S13]  /*1080*/  ISETP.GT.AND P1, PT, R4, 0x4, PT ;  /* 0x000000040400780c */ /* 0x000fda0003f24270 */
[----:B------:R-:W-:Y:S05]  /*1090*/  @!P1 BRA `(.L_x_22) ;  /* 0x0000000000289947 */ /* 0x000fea0003800000 */
[----:B------:R-:W-:Y:S01]  /*10a0*/  DSETP.GT.AND P1, PT, R16, RZ, PT ;  /* 0x000000ff1000722a */ /* 0x000fe20003f24000 */
[----:B------:R-:W-:-:S05]  /*10b0*/  PLOP3.LUT P0, PT, PT, PT, PT, 0x8, 0x80 ;  /* 0x000000000080781c */ /* 0x000fca0003f0e170 */
[----:B------:R-:W-:Y:S02]  /*10c0*/  FSEL R5, R17, RZ, !P1 ;  /* 0x000000ff11057208 */ /* 0x000fe40004800000 */
[----:B------:R-:W-:Y:S02]  /*10d0*/  FSEL R4, R16, RZ, !P1 ;  /* 0x000000ff10047208 */ /* 0x000fe40004800000 */
[----:B------:R-:W-:-:S04]  /*10e0*/  SEL R2, R0, R2, P1 ;  /* 0x0000000200027207 */ /* 0x000fc80000800000 */
[----:B------:R-:W-:-:S06]  /*10f0*/  DSETP.GT.AND P2, PT, R4, RZ, PT ;  /* 0x000000ff0400722a */ /* 0x000fcc0003f44000 */
[----:B------:R-:W-:Y:S02]  /*1100*/  FSEL R16, R4, RZ, !P2 ;  /* 0x000000ff04107208 */ /* 0x000fe40005000000 */
[----:B------:R-:W-:-:S06]  /*1110*/  FSEL R17, R5, RZ, !P2 ;  /* 0x000000ff05117208 */ /* 0x000fcc0005000000 */
[C---:B------:R-:W-:Y:S02]  /*1120*/  @P2 VIADD R2, R0.reuse, 0x4 ;  /* 0x0000000400022836 */ /* 0x040fe40000000000 */
[----:B------:R-:W-:-:S07]  /*1130*/  VIADD R0, R0, 0x8 ;  /* 0x0000000800007836 */ /* 0x000fce0000000000 */
.L_x_22:
[----:B------:R-:W-:-:S13]  /*1140*/  ISETP.NE.OR P0, PT, R0, R3, P0 ;  /* 0x000000030000720c */ /* 0x000fda0000705670 */
[----:B------:R-:W-:Y:S05]  /*1150*/  @!P0 BRA `(.L_x_18) ;  /* 0x00000000001c8947 */ /* 0x000fea0003800000 */
.L_x_19:
[----:B------:R-:W-:-:S06]  /*1160*/  DSETP.GT.AND P1, PT, R16, RZ, PT ;  /* 0x000000ff1000722a */ /* 0x000fcc0003f24000 */
[C---:B------:R-:W-:Y:S01]  /*1170*/  SEL R2, R0.reuse, R2, P1 ;  /* 0x0000000200027207 */ /* 0x040fe20000800000 */
[----:B------:R-:W-:Y:S01]  /*1180*/  VIADD R0, R0, 0x4 ;  /* 0x0000000400007836 */ /* 0x000fe20000000000 */
[----:B------:R-:W-:Y:S02]  /*1190*/  FSEL R17, R17, RZ, !P1 ;  /* 0x000000ff11117208 */ /* 0x000fe40004800000 */
[----:B------:R-:W-:Y:S02]  /*11a0*/  FSEL R16, R16, RZ, !P1 ;  /* 0x000000ff10107208 */ /* 0x000fe40004800000 */
[----:B------:R-:W-:-:S13]  /*11b0*/  ISETP.NE.AND P0, PT, R0, R3, PT ;  /* 0x000000030000720c */ /* 0x000fda0003f05270 */
[----:B------:R-:W-:Y:S05]  /*11c0*/  @P0 BRA `(.L_x_19) ;  /* 0xfffffffc00e40947 */ /* 0x000fea000383ffff */
.L_x_18:
[----:B------:R-:W-:-:S09]  /*11d0*/  UISETP.NE.AND UP0, UPT, UR5, URZ, UPT ;  /* 0x000000ff0500728c */ /* 0x000fd2000bf05270 */
[----:B------:R-:W-:Y:S05]  /*11e0*/  BRA.U !UP0, `(.L_x_0) ;  /* 0x0000000108247547 */ /* 0x000fea000b800000 */
[----:B------:R-:W-:-:S05]  /*11f0*/  UMOV UR4, URZ ;  /* 0x000000ff00047c82 */ /* 0x000fca0008000000 */
.L_x_23:
[----:B------:R-:W-:Y:S01]  /*1200*/  UIADD3 UR4, UPT, UPT, UR4, 0x1, URZ ;  /* 0x0000000104047890 */ /* 0x000fe2000fffe0ff */
[----:B------:R-:W-:-:S03]  /*1210*/  DSETP.GT.AND P0, PT, R16, RZ, PT ;  /* 0x000000ff1000722a */ /* 0x000fc60003f04000 */
[----:B------:R-:W-:-:S03]  /*1220*/  UISETP.NE.AND UP0, UPT, UR4, UR5, UPT ;  /* 0x000000050400728c */ /* 0x000fc6000bf05270 */
[C---:B------:R-:W-:Y:S01]  /*1230*/  SEL R2, R3.reuse, R2, P0 ;  /* 0x0000000203027207 */ /* 0x040fe20000000000 */
[----:B------:R-:W-:Y:S01]  /*1240*/  VIADD R3, R3, 0x1 ;  /* 0x0000000103037836 */ /* 0x000fe20000000000 */
[----:B------:R-:W-:Y:S02]  /*1250*/  FSEL R17, R17, RZ, !P0 ;  /* 0x000000ff11117208 */ /* 0x000fe40004000000 */
[----:B------:R-:W-:Y:S02]  /*1260*/  FSEL R16, R16, RZ, !P0 ;  /* 0x000000ff10107208 */ /* 0x000fe40004000000 */
[----:B------:R-:W-:Y:S05]  /*1270*/  BRA.U UP0, `(.L_x_23) ;  /* 0xfffffffd00e07547 */ /* 0x000fea000b83ffff */
.L_x_0:
[----:B------:R-:W0:Y:S08]  /*1280*/  LDC.64 R4, c[0x0][0x390] ;  /* 0x0000e400ff047b82 */ /* 0x000e300000000a00 */
[----:B------:R-:W1:Y:S01]  /*1290*/  LDC.64 R6, c[0x0][0x398] ;  /* 0x0000e600ff067b82 */ /* 0x000e620000000a00 */
[----:B0-----:R-:W-:-:S05]  /*12a0*/  IMAD.WIDE R4, R18, 0x8, R4 ;  /* 0x0000000812047825 */ /* 0x001fca00078e0204 */
[----:B------:R-:W-:Y:S01]  /*12b0*/  STG.E.64 desc[UR36][R4.64], R16 ;  /* 0x0000001004007986 */ /* 0x000fe2000c101b24 */
[----:B-1----:R-:W-:-:S05]  /*12c0*/  IMAD.WIDE R18, R18, 0x4, R6 ;  /* 0x0000000412127825 */ /* 0x002fca00078e0206 */
[----:B------:R-:W-:Y:S01]  /*12d0*/  STG.E desc[UR36][R18.64], R2 ;  /* 0x0000000212007986 */ /* 0x000fe2000c101924 */
[----:B------:R-:W-:Y:S05]  /*12e0*/  EXIT ;  /* 0x000000000000794d */ /* 0x000fea0003800000 */
        .weak           $__internal_0_$__cuda_sm20_dsqrt_rn_f64_mediumpath_v1
        .type           $__internal_0_$__cuda_sm20_dsqrt_rn_f64_mediumpath_v1,@function
        .size           $__internal_0_$__cuda_sm20_dsqrt_rn_f64_mediumpath_v1,(.L_x_29 - $__internal_0_$__cuda_sm20_dsqrt_rn_f64_mediumpath_v1)
$__internal_0_$__cuda_sm20_dsqrt_rn_f64_mediumpath_v1:
[----:B------:R-:W-:Y:S01]  /*12f0*/  ISETP.GE.U32.AND P0, PT, R4, -0x3400000, PT ;  /* 0xfcc000000400780c */ /* 0x000fe20003f06070 */
[----:B------:R-:W-:Y:S01]  /*1300*/  BSSY.RECONVERGENT B1, `(.L_x_24) ;  /* 0x0000026000017945 */ /* 0x000fe20003800200 */
[----:B------:R-:W-:Y:S01]  /*1310*/  MOV R12, R14 ;  /* 0x0000000e000c7202 */ /* 0x000fe20000000f00 */
[----:B------:R-:W-:Y:S02]  /*1320*/  IMAD.MOV.U32 R4, RZ, RZ, R3 ;  /* 0x000000ffff047224 */ /* 0x000fe400078e0003 */
[----:B------:R-:W-:-:S08]  /*1330*/  IMAD.MOV.U32 R5, RZ, RZ, R10 ;  /* 0x000000ffff057224 */ /* 0x000fd000078e000a */
[----:B------:R-:W-:Y:S05]  /*1340*/  @!P0 BRA `(.L_x_25) ;  /* 0x0000000000208947 */ /* 0x000fea0003800000 */
[----:B------:R-:W-:-:S10]  /*1350*/  DFMA.RM R6, R8, R12, R6 ;  /* 0x0000000c0806722b */ /* 0x000fd40000004006 */
[----:B------:R-:W-:-:S05]  /*1360*/  IADD3 R8, P0, PT, R6, 0x1, RZ ;  /* 0x0000000106087810 */ /* 0x000fca0007f1e0ff */
[----:B------:R-:W-:-:S06]  /*1370*/  IMAD.X R9, RZ, RZ, R7, P0 ;  /* 0x000000ffff097224 */ /* 0x000fcc00000e0607 */
[----:B------:R-:W-:-:S08]  /*1380*/  DFMA.RP R4, -R6, R8, R4 ;  /* 0x000000080604722b */ /* 0x000fd00000008104 */
[----:B------:R-:W-:-:S06]  /*1390*/  DSETP.GT.AND P0, PT, R4, RZ, PT ;  /* 0x000000ff0400722a */ /* 0x000fcc0003f04000 */
[----:B------:R-:W-:Y:S02]  /*13a0*/  FSEL R6, R8, R6, P0 ;  /* 0x0000000608067208 */ /* 0x000fe40000000000 */
[----:B------:R-:W-:Y:S01]  /*13b0*/  FSEL R7, R9, R7, P0 ;  /* 0x0000000709077208 */ /* 0x000fe20000000000 */
[----:B------:R-:W-:Y:S06]  /*13c0*/  BRA `(.L_x_26) ;  /* 0x0000000000647947 */ /* 0x000fec0003800000 */
.L_x_25:
[----:B------:R-:W-:-:S14]  /*13d0*/  DSETP.NE.AND P0, PT, R4, RZ, PT ;  /* 0x000000ff0400722a */ /* 0x000fdc0003f05000 */
[----:B------:R-:W-:Y:S05]  /*13e0*/  @!P0 BRA `(.L_x_27) ;  /* 0x0000000000588947 */ /* 0x000fea0003800000 */
[----:B------:R-:W-:-:S13]  /*13f0*/  ISETP.GE.AND P0, PT, R5, RZ, PT ;  /* 0x000000ff0500720c */ /* 0x000fda0003f06270 */
[----:B------:R-:W-:Y:S01]  /*1400*/  @!P0 MOV R6, 0x0 ;  /* 0x0000000000068802 */ /* 0x000fe20000000f00 */
[----:B------:R-:W-:Y:S01]  /*1410*/  @!P0 IMAD.MOV.U32 R7, RZ, RZ, -0x80000 ;  /* 0xfff80000ff078424 */ /* 0x000fe200078e00ff */
[----:B------:R-:W-:Y:S06]  /*1420*/  @!P0 BRA `(.L_x_26) ;  /* 0x00000000004c8947 */ /* 0x000fec0003800000 */
[----:B------:R-:W-:-:S13]  /*1430*/  ISETP.GT.AND P0, PT, R5, 0x7fefffff, PT ;  /* 0x7fefffff0500780c */ /* 0x000fda0003f04270 */
[----:B------:R-:W-:Y:S05]  /*1440*/  @P0 BRA `(.L_x_27) ;  /* 0x0000000000400947 */ /* 0x000fea0003800000 */
[----:B------:R-:W-:Y:S01]  /*1450*/  DMUL R4, R4, 8.11296384146066816958e+31 ;  /* 0x4690000004047828 */ /* 0x000fe20000000000 */
[----:B------:R-:W-:Y:S01]  /*1460*/  IMAD.MOV.U32 R6, RZ, RZ, RZ ;  /* 0x000000ffff067224 */ /* 0x000fe200078e00ff */
[----:B------:R-:W-:Y:S01]  /*1470*/  MOV R11, 0x3fd80000 ;  /* 0x3fd80000000b7802 */ /* 0x000fe20000000f00 */
[----:B------:R-:W-:-:S03]  /*1480*/  IMAD.MOV.U32 R10, RZ, RZ, 0x0 ;  /* 0x00000000ff0a7424 */ /* 0x000fc600078e00ff */
[----:B------:R-:W0:Y:S02]  /*1490*/  MUFU.RSQ64H R7, R5 ;  /* 0x0000000500077308 */ /* 0x000e240000001c00 */
[----:B0-----:R-:W-:-:S08]  /*14a0*/  DMUL R8, R6, R6 ;  /* 0x0000000606087228 */ /* 0x001fd00000000000 */
[----:B------:R-:W-:-:S08]  /*14b0*/  DFMA R8, R4, -R8, 1 ;  /* 0x3ff000000408742b */ /* 0x000fd00000000808 */
[----:B------:R-:W-:Y:S02]  /*14c0*/  DFMA R10, R8, R10, 0.5 ;  /* 0x3fe00000080a742b */ /* 0x000fe4000000000a */
[----:B------:R-:W-:-:S08]  /*14d0*/  DMUL R8, R6, R8 ;  /* 0x0000000806087228 */ /* 0x000fd00000000000 */
[----:B------:R-:W-:-:S08]  /*14e0*/  DFMA R8, R10, R8, R6 ;  /* 0x000000080a08722b */ /* 0x000fd00000000006 */
[----:B------:R-:W-:Y:S02]  /*14f0*/  DMUL R6, R4, R8 ;  /* 0x0000000804067228 */ /* 0x000fe40000000000 */
[----:B------:R-:W-:-:S06]  /*1500*/  VIADD R9, R9, 0xfff00000 ;  /* 0xfff0000009097836 */ /* 0x000fcc0000000000 */
[----:B------:R-:W-:-:S08]  /*1510*/  DFMA R10, R6, -R6, R4 ;  /* 0x80000006060a722b */ /* 0x000fd00000000004 */
[----:B------:R-:W-:-:S10]  /*1520*/  DFMA R6, R8, R10, R6 ;  /* 0x0000000a0806722b */ /* 0x000fd40000000006 */
[----:B------:R-:W-:Y:S01]  /*1530*/  VIADD R7, R7, 0xfcb00000 ;  /* 0xfcb0000007077836 */ /* 0x000fe20000000000 */
[----:B------:R-:W-:Y:S06]  /*1540*/  BRA `(.L_x_26) ;  /* 0x0000000000047947 */ /* 0x000fec0003800000 */
.L_x_27:
[----:B------:R-:W-:-:S11]  /*1550*/  DADD R6, R4, R4 ;  /* 0x0000000004067229 */ /* 0x000fd60000000004 */
.L_x_26:
[----:B------:R-:W-:Y:S05]  /*1560*/  BSYNC.RECONVERGENT B1 ;  /* 0x0000000000017941 */ /* 0x000fea0003800200 */
.L_x_24:
[----:B------:R-:W-:Y:S01]  /*1570*/  IMAD.MOV.U32 R4, RZ, RZ, R0 ;  /* 0x000000ffff047224 */ /* 0x000fe200078e0000 */
[----:B------:R-:W-:Y:S01]  /*1580*/  MOV R11, R7 ;  /* 0x00000007000b7202 */ /* 0x000fe20000000f00 */
[----:B------:R-:W-:Y:S02]  /*1590*/  IMAD.MOV.U32 R5, RZ, RZ, 0x0 ;  /* 0x00000000ff057424 */ /* 0x000fe400078e00ff */
[----:B------:R-:W-:Y:S02]  /*15a0*/  IMAD.MOV.U32 R10, RZ, RZ, R6 ;  /* 0x000000ffff0a7224 */ /* 0x000fe400078e0006 */
[----:B------:R-:W-:Y:S05]  /*15b0*/  RET.REL.NODEC R4 `(_Z23assignPointsToCentroidsPKdS0_PdPiiii) ;  /* 0xffffffe804907950 */ /* 0x000fea0003c3ffff */
.L_x_28:
[----:B------:R-:W-:-:S00]  /*15c0*/  BRA `(.L_x_28) ;  /* 0xfffffffc00fc7947 */ /* 0x000fc0000383ffff */
[----:B------:R-:W-:-:S00]  /*15d0*/  NOP ;  /* 0x0000000000007918 */ /* 0x000fc00000000000 */
        /* <DEDUP_REMOVED lines=10> */
.L_x_29:


//--------------------- .nv.global.init           --------------------------
	.section	.nv.global.init,"aw",@progbits
.nv.global.init:
	.type		$str$1,@object
	.size		$str$1,($str - $str$1)
$str$1:
        /*0000*/ 	.byte	0x4e, 0x61, 0x4e, 0x20, 0x63, 0x6f, 0x6d, 0x70, 0x75, 0x74, 0x65, 0x64, 0x20, 0x66, 0x6f, 0x72
        /*0010*/ 	.byte	0x20, 0x50, 0x6f, 0x69, 0x6e, 0x74, 0x20, 0x25, 0x64, 0x2c, 0x20, 0x43, 0x65, 0x6e, 0x74, 0x72
        /*0020*/ 	.byte	0x6f, 0x69, 0x64, 0x20, 0x25, 0x64, 0x21, 0x0a, 0x00
	.type		$str,@object
	.size		$str,(.L_0 - $str)
$str:
        /*0029*/ 	.byte	0x57, 0x61, 0x72, 0x6e, 0x69, 0x6e, 0x67, 0x3a, 0x20, 0x4e, 0x65, 0x67, 0x61, 0x74, 0x69, 0x76
        /*0039*/ 	.byte	0x65, 0x20, 0x64, 0x69, 0x73, 0x74, 0x61, 0x6e, 0x63, 0x65, 0x20, 0x63, 0x6f, 0x6d, 0x70, 0x75
        /*0049*/ 	.byte	0x74, 0x65, 0x64, 0x21, 0x20, 0x50, 0x6f, 0x69, 0x6e, 0x74, 0x3a, 0x20, 0x25, 0x64, 0x2c, 0x20
        /*0059*/ 	.byte	0x43, 0x65, 0x6e, 0x74, 0x72, 0x6f, 0x69, 0x64, 0x3a, 0x20, 0x25, 0x64, 0x0a, 0x00
.L_0:


//--------------------- .nv.shared.reserved.0     --------------------------
	.section	.nv.shared.reserved.0,"aw",@nobits
	.weak		__nv_reservedSMEM_offset_0_alias
	.size		__nv_reservedSMEM_offset_0_alias, 0, 64
	.other		__nv_reservedSMEM_offset_0_alias,@"STO_CUDA_RESERVED_SHARED STV_DEFAULT"
__nv_reservedSMEM_offset_0_alias:
	.zero		0
	.zero		64


//--------------------- .nv.constant0._Z23assignPointsToCentroidsPKdS0_PdPiiii --------------------------
	.section	.nv.constant0._Z23assignPointsToCentroidsPKdS0_PdPiiii,"a",@progbits
	.sectionflags	@""
	.align	4
.nv.constant0._Z23assignPointsToCentroidsPKdS0_PdPiiii:
	.zero		940


//--------------------- SYMBOLS --------------------------

	.type		.nv.reservedSmem.offset0,@object
	.size		.nv.reservedSmem.offset0,0x4
	.type		vprintf,@function
